//
// Generated by NVIDIA NVVM Compiler
//
// Compiler Build ID: CL-36424714
// Cuda compilation tools, release 13.0, V13.0.88
// Based on NVVM 20.0.0
//

.version 9.0
.target sm_100
.address_size 64

	// .globl	_Z3dotiPKfS0_Pf
.extern .func  (.param .b32 func_retval0) vprintf
(
	.param .b64 vprintf_param_0,
	.param .b64 vprintf_param_1
)
;
// _ZZ3dotiPKfS0_PfE6buffer has been demoted
.global .align 1 .b8 $str[4] = {37, 100, 10};

.visible .entry _Z3dotiPKfS0_Pf(
	.param .u32 _Z3dotiPKfS0_Pf_param_0,
	.param .u64 .ptr .align 1 _Z3dotiPKfS0_Pf_param_1,
	.param .u64 .ptr .align 1 _Z3dotiPKfS0_Pf_param_2,
	.param .u64 .ptr .align 1 _Z3dotiPKfS0_Pf_param_3
)
{
	.local .align 8 .b8 	__local_depot0[8];
	.reg .b64 	%SP;
	.reg .b64 	%SPL;
	.reg .pred 	%p<11>;
	.reg .b32 	%r<48>;
	.reg .b32 	%f<113>;
	.reg .b64 	%rd<23>;
	.reg .b64 	%fd<3>;
	// demoted variable
	.shared .align 4 .b8 _ZZ3dotiPKfS0_PfE6buffer[8];
	mov.u64 	%SPL, __local_depot0;
	cvta.local.u64 	%SP, %SPL;
	ld.param.u32 	%r24, [_Z3dotiPKfS0_Pf_param_0];
	ld.param.u64 	%rd5, [_Z3dotiPKfS0_Pf_param_1];
	ld.param.u64 	%rd6, [_Z3dotiPKfS0_Pf_param_2];
	cvta.to.global.u64 	%rd1, %rd5;
	cvta.to.global.u64 	%rd2, %rd6;
	mov.u32 	%r25, %ctaid.x;
	mov.u32 	%r26, %ntid.x;
	mul.lo.s32 	%r1, %r25, %r26;
	mov.u32 	%r2, %tid.x;
	add.s32 	%r3, %r1, %r2;
	shl.b32 	%r27, %r26, 2;
	mov.u32 	%r28, _ZZ3dotiPKfS0_PfE6buffer;
	add.s32 	%r4, %r28, %r27;
	mov.b32 	%r29, 0;
	st.shared.u32 	[%r4], %r29;
	setp.ge.s32 	%p1, %r3, %r24;
	@%p1 bra 	$L__BB0_14;
	add.s32 	%r30, %r3, 4;
	max.s32 	%r31, %r24, %r30;
	not.b32 	%r32, %r1;
	add.s32 	%r33, %r31, %r32;
	sub.s32 	%r34, %r33, %r2;
	shr.u32 	%r35, %r34, 2;
	add.s32 	%r5, %r35, 1;
	and.b32  	%r6, %r5, 15;
	setp.lt.u32 	%p2, %r34, 60;
	mov.f32 	%f112, 0f00000000;
	mov.u32 	%r43, %r3;
	@%p2 bra 	$L__BB0_4;
	and.b32  	%r36, %r5, 2147483632;
	neg.s32 	%r41, %r36;
	add.s64 	%rd3, %rd2, 128;
	add.s64 	%rd4, %rd1, 128;
	mov.f32 	%f112, 0f00000000;
	mov.u32 	%r43, %r3;
$L__BB0_3:
	.pragma "nounroll";
	mul.wide.s32 	%rd7, %r43, 4;
	add.s64 	%rd8, %rd3, %rd7;
	add.s64 	%rd9, %rd4, %rd7;
	ld.global.f32 	%f17, [%rd8+-128];
	ld.global.f32 	%f18, [%rd9+-128];
	fma.rn.f32 	%f19, %f17, %f18, %f112;
	ld.global.f32 	%f20, [%rd8+-112];
	ld.global.f32 	%f21, [%rd9+-112];
	fma.rn.f32 	%f22, %f20, %f21, %f19;
	ld.global.f32 	%f23, [%rd8+-96];
	ld.global.f32 	%f24, [%rd9+-96];
	fma.rn.f32 	%f25, %f23, %f24, %f22;
	ld.global.f32 	%f26, [%rd8+-80];
	ld.global.f32 	%f27, [%rd9+-80];
	fma.rn.f32 	%f28, %f26, %f27, %f25;
	ld.global.f32 	%f29, [%rd8+-64];
	ld.global.f32 	%f30, [%rd9+-64];
	fma.rn.f32 	%f31, %f29, %f30, %f28;
	ld.global.f32 	%f32, [%rd8+-48];
	ld.global.f32 	%f33, [%rd9+-48];
	fma.rn.f32 	%f34, %f32, %f33, %f31;
	ld.global.f32 	%f35, [%rd8+-32];
	ld.global.f32 	%f36, [%rd9+-32];
	fma.rn.f32 	%f37, %f35, %f36, %f34;
	ld.global.f32 	%f38, [%rd8+-16];
	ld.global.f32 	%f39, [%rd9+-16];
	fma.rn.f32 	%f40, %f38, %f39, %f37;
	ld.global.f32 	%f41, [%rd8];
	ld.global.f32 	%f42, [%rd9];
	fma.rn.f32 	%f43, %f41, %f42, %f40;
	ld.global.f32 	%f44, [%rd8+16];
	ld.global.f32 	%f45, [%rd9+16];
	fma.rn.f32 	%f46, %f44, %f45, %f43;
	ld.global.f32 	%f47, [%rd8+32];
	ld.global.f32 	%f48, [%rd9+32];
	fma.rn.f32 	%f49, %f47, %f48, %f46;
	ld.global.f32 	%f50, [%rd8+48];
	ld.global.f32 	%f51, [%rd9+48];
	fma.rn.f32 	%f52, %f50, %f51, %f49;
	ld.global.f32 	%f53, [%rd8+64];
	ld.global.f32 	%f54, [%rd9+64];
	fma.rn.f32 	%f55, %f53, %f54, %f52;
	ld.global.f32 	%f56, [%rd8+80];
	ld.global.f32 	%f57, [%rd9+80];
	fma.rn.f32 	%f58, %f56, %f57, %f55;
	ld.global.f32 	%f59, [%rd8+96];
	ld.global.f32 	%f60, [%rd9+96];
	fma.rn.f32 	%f61, %f59, %f60, %f58;
	ld.global.f32 	%f62, [%rd8+112];
	ld.global.f32 	%f63, [%rd9+112];
	fma.rn.f32 	%f112, %f62, %f63, %f61;
	add.s32 	%r43, %r43, 64;
	add.s32 	%r41, %r41, 16;
	setp.ne.s32 	%p3, %r41, 0;
	@%p3 bra 	$L__BB0_3;
$L__BB0_4:
	setp.eq.s32 	%p4, %r6, 0;
	@%p4 bra 	$L__BB0_13;
	and.b32  	%r13, %r5, 7;
	setp.lt.u32 	%p5, %r6, 8;
	@%p5 bra 	$L__BB0_7;
	mul.wide.s32 	%rd10, %r43, 4;
	add.s64 	%rd11, %rd2, %rd10;
	ld.global.f32 	%f65, [%rd11];
	add.s64 	%rd12, %rd1, %rd10;
	ld.global.f32 	%f66, [%rd12];
	fma.rn.f32 	%f67, %f65, %f66, %f112;
	ld.global.f32 	%f68, [%rd11+16];
	ld.global.f32 	%f69, [%rd12+16];
	fma.rn.f32 	%f70, %f68, %f69, %f67;
	ld.global.f32 	%f71, [%rd11+32];
	ld.global.f32 	%f72, [%rd12+32];
	fma.rn.f32 	%f73, %f71, %f72, %f70;
	ld.global.f32 	%f74, [%rd11+48];
	ld.global.f32 	%f75, [%rd12+48];
	fma.rn.f32 	%f76, %f74, %f75, %f73;
	ld.global.f32 	%f77, [%rd11+64];
	ld.global.f32 	%f78, [%rd12+64];
	fma.rn.f32 	%f79, %f77, %f78, %f76;
	ld.global.f32 	%f80, [%rd11+80];
	ld.global.f32 	%f81, [%rd12+80];
	fma.rn.f32 	%f82, %f80, %f81, %f79;
	ld.global.f32 	%f83, [%rd11+96];
	ld.global.f32 	%f84, [%rd12+96];
	fma.rn.f32 	%f85, %f83, %f84, %f82;
	ld.global.f32 	%f86, [%rd11+112];
	ld.global.f32 	%f87, [%rd12+112];
	fma.rn.f32 	%f112, %f86, %f87, %f85;
	add.s32 	%r43, %r43, 32;
$L__BB0_7:
	setp.eq.s32 	%p6, %r13, 0;
	@%p6 bra 	$L__BB0_13;
	and.b32  	%r16, %r5, 3;
	setp.lt.u32 	%p7, %r13, 4;
	@%p7 bra 	$L__BB0_10;
	mul.wide.s32 	%rd13, %r43, 4;
	add.s64 	%rd14, %rd2, %rd13;
	ld.global.f32 	%f89, [%rd14];
	add.s64 	%rd15, %rd1, %rd13;
	ld.global.f32 	%f90, [%rd15];
	fma.rn.f32 	%f91, %f89, %f90, %f112;
	ld.global.f32 	%f92, [%rd14+16];
	ld.global.f32 	%f93, [%rd15+16];
	fma.rn.f32 	%f94, %f92, %f93, %f91;
	ld.global.f32 	%f95, [%rd14+32];
	ld.global.f32 	%f96, [%rd15+32];
	fma.rn.f32 	%f97, %f95, %f96, %f94;
	ld.global.f32 	%f98, [%rd14+48];
	ld.global.f32 	%f99, [%rd15+48];
	fma.rn.f32 	%f112, %f98, %f99, %f97;
	add.s32 	%r43, %r43, 16;
$L__BB0_10:
	setp.eq.s32 	%p8, %r16, 0;
	@%p8 bra 	$L__BB0_13;
	neg.s32 	%r46, %r16;
$L__BB0_12:
	.pragma "nounroll";
	mul.wide.s32 	%rd16, %r43, 4;
	add.s64 	%rd17, %rd1, %rd16;
	add.s64 	%rd18, %rd2, %rd16;
	ld.global.f32 	%f100, [%rd18];
	ld.global.f32 	%f101, [%rd17];
	fma.rn.f32 	%f112, %f100, %f101, %f112;
	add.s32 	%r43, %r43, 4;
	add.s32 	%r46, %r46, 1;
	setp.ne.s32 	%p9, %r46, 0;
	@%p9 bra 	$L__BB0_12;
$L__BB0_13:
	st.shared.f32 	[%r4], %f112;
$L__BB0_14:
	bar.sync 	0;
	setp.ne.s32 	%p10, %r3, 0;
	@%p10 bra 	$L__BB0_16;
	add.u64 	%rd19, %SP, 0;
	add.u64 	%rd20, %SPL, 0;
	ld.shared.f32 	%f102, [_ZZ3dotiPKfS0_PfE6buffer];
	cvt.f64.f32 	%fd1, %f102;
	st.local.f64 	[%rd20], %fd1;
	mov.u64 	%rd21, $str;
	cvta.global.u64 	%rd22, %rd21;
	{ // callseq 0, 0
	.param .b64 param0;
	st.param.b64 	[param0], %rd22;
	.param .b64 param1;
	st.param.b64 	[param1], %rd19;
	.param .b32 retval0;
	call.uni (retval0), 
	vprintf, 
	(
	param0, 
	param1
	);
	ld.param.b32 	%r37, [retval0];
	} // callseq 0
	ld.shared.f32 	%f103, [_ZZ3dotiPKfS0_PfE6buffer+4];
	cvt.f64.f32 	%fd2, %f103;
	st.local.f64 	[%rd20], %fd2;
	{ // callseq 1, 0
	.param .b64 param0;
	st.param.b64 	[param0], %rd22;
	.param .b64 param1;
	st.param.b64 	[param1], %rd19;
	.param .b32 retval0;
	call.uni (retval0), 
	vprintf, 
	(
	param0, 
	param1
	);
	ld.param.b32 	%r39, [retval0];
	} // callseq 1
$L__BB0_16:
	ret;

}


// ===== COMPILED SASS (sm_100) =====

	.target	sm_100

	.elftype	@"ET_EXEC"


//--------------------- .note.nv.tkinfo           --------------------------
	.section	.note.nv.tkinfo,"",@"SHT_NOTE"
	.sectionflags	@"SHF_NOTE_NV_TKINFO"
	.tkinfo
        /*0018*/ 	.word	0x00000002
        /*0030*/ 	.string	""
        /*0030*/ 	.string	"ptxas"
        /*0030*/ 	.string	"Cuda compilation tools, release 13.0, V13.0.88"
        /*0030*/ 	.string	"Build cuda_13.0.r13.0/compiler.36424714_0"
        /*0030*/ 	.string	"-arch sm_100 -m 64 "



//--------------------- .note.nv.cuinfo           --------------------------
	.section	.note.nv.cuinfo,"",@"SHT_NOTE"
	.sectionflags	@"SHF_NOTE_NV_CUINFO"
        /*0018*/ 	.short	0x0002
        /*001a*/ 	.short	0x0064
        /*001c*/ 	.short	0x0082
	.zero		2


//--------------------- .nv.info                  --------------------------
	.section	.nv.info,"",@"SHT_CUDA_INFO"
	.align	4


	//----- nvinfo : EIATTR_REGCOUNT
	.align		4
        /*0000*/ 	.byte	0x04, 0x2f
        /*0002*/ 	.short	(.L_2 - .L_1)
	.align		4
.L_1:
        /*0004*/ 	.word	index@(_Z3dotiPKfS0_Pf)
        /*0008*/ 	.word	0x00000020


	//----- nvinfo : EIATTR_FRAME_SIZE
	.align		4
.L_2:
        /*000c*/ 	.byte	0x04, 0x11
        /*000e*/ 	.short	(.L_4 - .L_3)
	.align		4
.L_3:
        /*0010*/ 	.word	index@(_Z3dotiPKfS0_Pf)
        /*0014*/ 	.word	0x00000008


	//----- nvinfo : EIATTR_MIN_STACK_SIZE
	.align		4
.L_4:
        /*0018*/ 	.byte	0x04, 0x12
        /*001a*/ 	.short	(.L_6 - .L_5)
	.align		4
.L_5:
        /*001c*/ 	.word	index@(_Z3dotiPKfS0_Pf)
        /*0020*/ 	.word	0x00000008
.L_6:


//--------------------- .nv.compat                --------------------------
	.section	.nv.compat,"",@"SHT_CUDA_COMPAT_INFO"
	.align	4
        /*0000*/ 	.byte	0x02, 0x09, 0x00, 0x00, 0x02, 0x02, 0x01, 0x00, 0x02, 0x05, 0x05, 0x00, 0x03, 0x07, 0x01, 0x01
        /*0010*/ 	.byte	0x02, 0x03, 0x00, 0x00, 0x02, 0x06, 0x01, 0x00, 0x04, 0x0b, 0x08, 0x00, 0x09, 0x00, 0x00, 0x00
        /*0020*/ 	.byte	0x00, 0x00, 0x00, 0x00


//--------------------- .nv.info._Z3dotiPKfS0_Pf  --------------------------
	.section	.nv.info._Z3dotiPKfS0_Pf,"",@"SHT_CUDA_INFO"
	.sectionflags	@""
	.align	4


	//----- nvinfo : EIATTR_CUDA_API_VERSION
	.align		4
        /*0000*/ 	.byte	0x04, 0x37
        /*0002*/ 	.short	(.L_8 - .L_7)
.L_7:
        /*0004*/ 	.word	0x00000082


	//----- nvinfo : EIATTR_KPARAM_INFO
	.align		4
.L_8:
        /*0008*/ 	.byte	0x04, 0x17
        /*000a*/ 	.short	(.L_10 - .L_9)
.L_9:
        /*000c*/ 	.word	0x00000000
        /*0010*/ 	.short	0x0003
        /*0012*/ 	.short	0x0018
        /*0014*/ 	.byte	0x00, 0xf5, 0x21, 0x00


	//----- nvinfo : EIATTR_KPARAM_INFO
	.align		4
.L_10:
        /*0018*/ 	.byte	0x04, 0x17
        /*001a*/ 	.short	(.L_12 - .L_11)
.L_11:
        /*001c*/ 	.word	0x00000000
        /*0020*/ 	.short	0x0002
        /*0022*/ 	.short	0x0010
        /*0024*/ 	.byte	0x00, 0xf5, 0x21, 0x00


	//----- nvinfo : EIATTR_KPARAM_INFO
	.align		4
.L_12:
        /*0028*/ 	.byte	0x04, 0x17
        /*002a*/ 	.short	(.L_14 - .L_13)
.L_13:
        /*002c*/ 	.word	0x00000000
        /*0030*/ 	.short	0x0001
        /*0032*/ 	.short	0x0008
        /*0034*/ 	.byte	0x00, 0xf5, 0x21, 0x00


	//----- nvinfo : EIATTR_KPARAM_INFO
	.align		4
.L_14:
        /*0038*/ 	.byte	0x04, 0x17
        /*003a*/ 	.short	(.L_16 - .L_15)
.L_15:
        /*003c*/ 	.word	0x00000000
        /*0040*/ 	.short	0x0000
        /*0042*/ 	.short	0x0000
        /*0044*/ 	.byte	0x00, 0xf0, 0x11, 0x00


	//----- nvinfo : EIATTR_SPARSE_MMA_MASK
	.align		4
.L_16:
        /*0048*/ 	.byte	0x03, 0x50
        /*004a*/ 	.short	0x0000


	//----- nvinfo : EIATTR_MAXREG_COUNT
	.align		4
        /*004c*/ 	.byte	0x03, 0x1b
        /*004e*/ 	.short	0x00ff


	//----- nvinfo : EIATTR_NUM_BARRIERS
	.align		4
        /*0050*/ 	.byte	0x02, 0x4c
        /*0052*/ 	.byte	0x01
	.zero		1


	//----- nvinfo : EIATTR_EXTERNS
	.align		4
        /*0054*/ 	.byte	0x04, 0x0f
        /*0056*/ 	.short	(.L_18 - .L_17)


	//   ....[0]....
	.align		4
.L_17:
        /*0058*/ 	.word	index@(vprintf)


	//----- nvinfo : EIATTR_MERCURY_ISA_VERSION
	.align		4
.L_18:
        /*005c*/ 	.byte	0x03, 0x5f
        /*005e*/ 	.short	0x0101


	//----- nvinfo : EIATTR_VRC_CTA_INIT_COUNT
	.align		4
        /*0060*/ 	.byte	0x02, 0x4a
	.zero		1
	.zero		1


	//----- nvinfo : EIATTR_SYSCALL_OFFSETS
	.align		4
        /*0064*/ 	.byte	0x04, 0x46
        /*0066*/ 	.short	(.L_20 - .L_19)


	//   ....[0]....
.L_19:
        /*0068*/ 	.word	0x00000f60


	//   ....[1]....
        /*006c*/ 	.word	0x00001040


	//----- nvinfo : EIATTR_EXIT_INSTR_OFFSETS
	.align		4
.L_20:
        /*0070*/ 	.byte	0x04, 0x1c
        /*0072*/ 	.short	(.L_22 - .L_21)


	//   ....[0]....
.L_21:
        /*0074*/ 	.word	0x00000ea0


	//   ....[1]....
        /*0078*/ 	.word	0x00001050


	//----- nvinfo : EIATTR_CRS_STACK_SIZE
	.align		4
.L_22:
        /*007c*/ 	.byte	0x04, 0x1e
        /*007e*/ 	.short	(.L_24 - .L_23)
.L_23:
        /*0080*/ 	.word	0x00000000


	//----- nvinfo : EIATTR_CBANK_PARAM_SIZE
	.align		4
.L_24:
        /*0084*/ 	.byte	0x03, 0x19
        /*0086*/ 	.short	0x0020


	//----- nvinfo : EIATTR_PARAM_CBANK
	.align		4
        /*0088*/ 	.byte	0x04, 0x0a
        /*008a*/ 	.short	(.L_26 - .L_25)
	.align		4
.L_25:
        /*008c*/ 	.word	index@(.nv.constant0._Z3dotiPKfS0_Pf)
        /*0090*/ 	.short	0x0380
        /*0092*/ 	.short	0x0020


	//----- nvinfo : EIATTR_SW_WAR
	.align		4
.L_26:
        /*0094*/ 	.byte	0x04, 0x36
        /*0096*/ 	.short	(.L_28 - .L_27)
.L_27:
        /*0098*/ 	.word	0x00000008
.L_28:


//--------------------- .nv.callgraph             --------------------------
	.section	.nv.callgraph,"",@"SHT_CUDA_CALLGRAPH"
	.align	4
	.sectionentsize	8
	.align		4
        /*0000*/ 	.word	0x00000000
	.align		4
        /*0004*/ 	.word	0xffffffff
	.align		4
        /*0008*/ 	.word	index@(_Z3dotiPKfS0_Pf)
	.align		4
        /*000c*/ 	.word	index@(vprintf)
	.align		4
        /*0010*/ 	.word	0x00000000
	.align		4
        /*0014*/ 	.word	0xfffffffe
	.align		4
        /*0018*/ 	.word	0x00000000
	.align		4
        /*001c*/ 	.word	0xfffffffd
	.align		4
        /*0020*/ 	.word	0x00000000
	.align		4
        /*0024*/ 	.word	0xfffffffc


//--------------------- .nv.constant4             --------------------------
	.section	.nv.constant4,"a",@progbits
	.align	8
	.align		8
.nv.constant4:
        /*0000*/ 	.dword	vprintf
	.align		8
        /*0008*/ 	.dword	$str


//--------------------- .text._Z3dotiPKfS0_Pf     --------------------------
	.section	.text._Z3dotiPKfS0_Pf,"ax",@progbits
	.align	128
        .global         _Z3dotiPKfS0_Pf
        .type           _Z3dotiPKfS0_Pf,@function
        .size           _Z3dotiPKfS0_Pf,(.L_x_15 - _Z3dotiPKfS0_Pf)
        .other          _Z3dotiPKfS0_Pf,@"STO_CUDA_ENTRY STV_DEFAULT"
_Z3dotiPKfS0_Pf:
.text._Z3dotiPKfS0_Pf:
[----:B------:R-:W0:Y:S08]  /*0000*/  LDC R1, c[0x0][0x37c] ;  /* 0x0000df00ff017b82 */ /* 0x000e300000000800 */
[----:B------:R-:W1:Y:S01]  /*0010*/  S2UR UR5, SR_CgaCtaId ;  /* 0x00000000000579c3 */ /* 0x000e620000008800 */
[----:B------:R-:W2:Y:S01]  /*0020*/  S2R R4, SR_TID.X ;  /* 0x0000000000047919 */ /* 0x000ea20000002100 */
[----:B------:R-:W3:Y:S01]  /*0030*/  LDCU UR10, c[0x0][0x2fc] ;  /* 0x00005f80ff0a77ac */ /* 0x000ee20008000800 */
[----:B0-----:R-:W-:Y:S01]  /*0040*/  VIADD R1, R1, 0xfffffff8 ;  /* 0xfffffff801017836 */ /* 0x001fe20000000000 */
[----:B------:R-:W-:Y:S01]  /*0050*/  BSSY.RECONVERGENT B0, `(.L_x_0) ;  /* 0x00000e2000007945 */ /* 0x000fe20003800200 */
[----:B------:R-:W0:Y:S03]  /*0060*/  LDCU UR7, c[0x0][0x360] ;  /* 0x00006c00ff0777ac */ /* 0x000e260008000800 */
[----:B------:R-:W4:Y:S01]  /*0070*/  S2UR UR6, SR_CTAID.X ;  /* 0x00000000000679c3 */ /* 0x000f220000002500 */
[----:B------:R-:W-:Y:S01]  /*0080*/  UMOV UR4, 0x400 ;  /* 0x0000040000047882 */ /* 0x000fe20000000000 */
[----:B------:R-:W5:Y:S06]  /*0090*/  LDCU UR9, c[0x0][0x2f8] ;  /* 0x00005f00ff0977ac */ /* 0x000f6c0008000800 */
[----:B------:R-:W2:Y:S01]  /*00a0*/  LDC R3, c[0x0][0x380] ;  /* 0x0000e000ff037b82 */ /* 0x000ea20000000800 */
[----:B-1----:R-:W-:-:S04]  /*00b0*/  ULEA UR4, UR5, UR4, 0x18 ;  /* 0x0000000405047291 */ /* 0x002fc8000f8ec0ff */
[----:B0-----:R-:W-:Y:S01]  /*00c0*/  ULEA UR8, UR7, UR4, 0x2 ;  /* 0x0000000407087291 */ /* 0x001fe2000f8e10ff */
[----:B-----5:R-:W-:Y:S01]  /*00d0*/  IADD3 R16, P1, PT, R1, UR9, RZ ;  /* 0x0000000901107c10 */ /* 0x020fe2000ff3e0ff */
[----:B----4-:R-:W-:-:S04]  /*00e0*/  UIMAD UR5, UR6, UR7, URZ ;  /* 0x00000007060572a4 */ /* 0x010fc8000f8e02ff */
[----:B---3--:R-:W-:-:S03]  /*00f0*/  IMAD.X R2, RZ, RZ, UR10, P1 ;  /* 0x0000000aff027e24 */ /* 0x008fc600088e06ff */
[----:B------:R-:W-:Y:S01]  /*0100*/  STS [UR8], RZ ;  /* 0x000000ffff007988 */ /* 0x000fe20008000808 */
[----:B--2---:R-:W-:-:S05]  /*0110*/  VIADD R0, R4, UR5 ;  /* 0x0000000504007c36 */ /* 0x004fca0008000000 */
[----:B------:R-:W-:-:S13]  /*0120*/  ISETP.GE.AND P0, PT, R0, R3, PT ;  /* 0x000000030000720c */ /* 0x000fda0003f06270 */
[----:B------:R-:W-:Y:S05]  /*0130*/  @P0 BRA `(.L_x_1) ;  /* 0x0000000c004c0947 */ /* 0x000fea0003800000 */
[----:B------:R-:W-:Y:S01]  /*0140*/  ULOP3.LUT UR6, URZ, UR5, URZ, 0x33, !UPT ;  /* 0x00000005ff067292 */ /* 0x000fe2000f8e33ff */
[----:B------:R-:W-:Y:S01]  /*0150*/  VIADDMNMX R3, R0, 0x4, R3, !PT ;  /* 0x0000000400037846 */ /* 0x000fe20007800103 */
[----:B------:R-:W0:Y:S01]  /*0160*/  LDC.64 R18, c[0x0][0x358] ;  /* 0x0000d600ff127b82 */ /* 0x000e220000000a00 */
[----:B------:R-:W-:Y:S01]  /*0170*/  BSSY.RECONVERGENT B1, `(.L_x_2) ;  /* 0x0000059000017945 */ /* 0x000fe20003800200 */
[----:B------:R-:W-:Y:S02]  /*0180*/  IMAD.MOV.U32 R14, RZ, RZ, RZ ;  /* 0x000000ffff0e7224 */ /* 0x000fe400078e00ff */
[----:B------:R-:W-:Y:S01]  /*0190*/  IADD3 R4, PT, PT, -R4, UR6, R3 ;  /* 0x0000000604047c10 */ /* 0x000fe2000fffe103 */
[----:B------:R-:W-:-:S03]  /*01a0*/  IMAD.MOV.U32 R13, RZ, RZ, R0 ;  /* 0x000000ffff0d7224 */ /* 0x000fc600078e0000 */
[C---:B------:R-:W-:Y:S02]  /*01b0*/  ISETP.GE.U32.AND P1, PT, R4.reuse, 0x3c, PT ;  /* 0x0000003c0400780c */ /* 0x040fe40003f26070 */
[----:B------:R-:W-:-:S04]  /*01c0*/  LEA.HI R3, R4, 0x1, RZ, 0x1e ;  /* 0x0000000104037811 */ /* 0x000fc800078ff0ff */
[----:B------:R-:W-:-:S04]  /*01d0*/  LOP3.LUT R25, R3, 0xf, RZ, 0xc0, !PT ;  /* 0x0000000f03197812 */ /* 0x000fc800078ec0ff */
[----:B------:R-:W-:-:S03]  /*01e0*/  ISETP.NE.AND P0, PT, R25, RZ, PT ;  /* 0x000000ff1900720c */ /* 0x000fc60003f05270 */
[----:B------:R-:W-:Y:S10]  /*01f0*/  @!P1 BRA `(.L_x_3) ;  /* 0x0000000400409947 */ /* 0x000ff40003800000 */
[----:B------:R-:W1:Y:S01]  /*0200*/  LDC.64 R4, c[0x0][0x390] ;  /* 0x0000e400ff047b82 */ /* 0x000e620000000a00 */
[----:B------:R-:W-:Y:S01]  /*0210*/  LOP3.LUT R12, R3, 0x7ffffff0, RZ, 0xc0, !PT ;  /* 0x7ffffff0030c7812 */ /* 0x000fe200078ec0ff */
[----:B------:R-:W-:Y:S02]  /*0220*/  IMAD.MOV.U32 R14, RZ, RZ, RZ ;  /* 0x000000ffff0e7224 */ /* 0x000fe400078e00ff */
[----:B------:R-:W-:Y:S02]  /*0230*/  IMAD.MOV.U32 R13, RZ, RZ, R0 ;  /* 0x000000ffff0d7224 */ /* 0x000fe400078e0000 */
[----:B------:R-:W-:Y:S02]  /*0240*/  IMAD.MOV R12, RZ, RZ, -R12 ;  /* 0x000000ffff0c7224 */ /* 0x000fe400078e0a0c */
[----:B------:R-:W2:Y:S01]  /*0250*/  LDC.64 R6, c[0x0][0x388] ;  /* 0x0000e200ff067b82 */ /* 0x000ea20000000a00 */
[----:B-1----:R-:W-:-:S05]  /*0260*/  IADD3 R4, P1, PT, R4, 0x80, RZ ;  /* 0x0000008004047810 */ /* 0x002fca0007f3e0ff */
[----:B------:R-:W-:Y:S01]  /*0270*/  IMAD.X R5, RZ, RZ, R5, P1 ;  /* 0x000000ffff057224 */ /* 0x000fe200008e0605 */
[----:B--2---:R-:W-:-:S05]  /*0280*/  IADD3 R6, P2, PT, R6, 0x80, RZ ;  /* 0x0000008006067810 */ /* 0x004fca0007f5e0ff */
[----:B------:R-:W-:-:S08]  /*0290*/  IMAD.X R7, RZ, RZ, R7, P2 ;  /* 0x000000ffff077224 */ /* 0x000fd000010e0607 */
.L_x_4:
[C---:B0-----:R-:W-:Y:S01]  /*02a0*/  R2UR UR6, R18.reuse ;  /* 0x00000000120672ca */ /* 0x041fe200000e0000 */
[----:B------:R-:W-:Y:S01]  /*02b0*/  IMAD.WIDE R10, R13, 0x4, R4 ;  /* 0x000000040d0a7825 */ /* 0x000fe200078e0204 */
[----:B------:R-:W-:Y:S02]  /*02c0*/  R2UR UR7, R19 ;  /* 0x00000000130772ca */ /* 0x000fe400000e0000 */
[C---:B------:R-:W-:Y:S01]  /*02d0*/  R2UR UR10, R18.reuse ;  /* 0x00000000120a72ca */ /* 0x040fe200000e0000 */
[----:B------:R-:W-:Y:S01]  /*02e0*/  IMAD.WIDE R8, R13, 0x4, R6 ;  /* 0x000000040d087825 */ /* 0x000fe200078e0206 */
[C---:B------:R-:W-:Y:S02]  /*02f0*/  R2UR UR11, R19.reuse ;  /* 0x00000000130b72ca */ /* 0x040fe400000e0000 */
[----:B------:R-:W-:Y:S02]  /*0300*/  R2UR UR12, R18 ;  /* 0x00000000120c72ca */ /* 0x000fe400000e0000 */
[----:B------:R-:W-:-:S02]  /*0310*/  R2UR UR13, R19 ;  /* 0x00000000130d72ca */ /* 0x000fc400000e0000 */
[C---:B------:R-:W-:Y:S02]  /*0320*/  R2UR UR14, R18.reuse ;  /* 0x00000000120e72ca */ /* 0x040fe400000e0000 */
[----:B------:R-:W-:Y:S01]  /*0330*/  R2UR UR15, R19 ;  /* 0x00000000130f72ca */ /* 0x000fe200000e0000 */
[----:B------:R-:W2:Y:S04]  /*0340*/  LDG.E R17, desc[UR6][R10.64+-0x80] ;  /* 0xffff80060a117981 */ /* 0x000ea8000c1e1900 */
[----:B------:R-:W2:Y:S04]  /*0350*/  LDG.E R21, desc[UR10][R8.64+-0x80] ;  /* 0xffff800a08157981 */ /* 0x000ea8000c1e1900 */
[----:B------:R-:W3:Y:S04]  /*0360*/  LDG.E R23, desc[UR12][R10.64+-0x70] ;  /* 0xffff900c0a177981 */ /* 0x000ee8000c1e1900 */
[----:B------:R-:W3:Y:S04]  /*0370*/  LDG.E R26, desc[UR14][R8.64+-0x70] ;  /* 0xffff900e081a7981 */ /* 0x000ee8000c1e1900 */
[----:B------:R-:W4:Y:S04]  /*0380*/  LDG.E R15, desc[UR6][R10.64+-0x60] ;  /* 0xffffa0060a0f7981 */ /* 0x000f28000c1e1900 */
[----:B------:R-:W4:Y:S01]  /*0390*/  LDG.E R20, desc[UR10][R8.64+-0x60] ;  /* 0xffffa00a08147981 */ /* 0x000f22000c1e1900 */
[----:B------:R-:W-:-:S02]  /*03a0*/  R2UR UR16, R18 ;  /* 0x00000000121072ca */ /* 0x000fc400000e0000 */
[C---:B------:R-:W-:Y:S01]  /*03b0*/  R2UR UR17, R19.reuse ;  /* 0x00000000131172ca */ /* 0x040fe200000e0000 */
[----:B------:R-:W5:Y:S01]  /*03c0*/  LDG.E R22, desc[UR10][R8.64+-0x50] ;  /* 0xffffb00a08167981 */ /* 0x000f62000c1e1900 */
[C---:B------:R-:W-:Y:S02]  /*03d0*/  R2UR UR18, R18.reuse ;  /* 0x00000000121272ca */ /* 0x040fe400000e0000 */
[C---:B------:R-:W-:Y:S01]  /*03e0*/  R2UR UR19, R19.reuse ;  /* 0x00000000131372ca */ /* 0x040fe200000e0000 */
[----:B------:R-:W5:Y:S01]  /*03f0*/  LDG.E R24, desc[UR14][R8.64+-0x40] ;  /* 0xffffc00e08187981 */ /* 0x000f62000c1e1900 */
[C---:B------:R-:W-:Y:S02]  /*0400*/  R2UR UR20, R18.reuse ;  /* 0x00000000121472ca */ /* 0x040fe400000e0000 */
[----:B------:R-:W-:Y:S02]  /*0410*/  R2UR UR21, R19 ;  /* 0x00000000131572ca */ /* 0x000fe400000e0000 */
[----:B------:R-:W-:-:S02]  /*0420*/  R2UR UR22, R18 ;  /* 0x00000000121672ca */ /* 0x000fc400000e0000 */
[----:B------:R-:W-:-:S05]  /*0430*/  R2UR UR23, R19 ;  /* 0x00000000131772ca */ /* 0x000fca00000e0000 */
[----:B------:R-:W5:Y:S01]  /*0440*/  LDG.E R27, desc[UR18][R8.64+0x50] ;  /* 0x00005012081b7981 */ /* 0x000f62000c1e1900 */
[----:B--2---:R-:W-:-:S03]  /*0450*/  FFMA R14, R17, R21, R14 ;  /* 0x00000015110e7223 */ /* 0x004fc6000000000e */
[----:B------:R-:W5:Y:S04]  /*0460*/  LDG.E R17, desc[UR6][R10.64+-0x50] ;  /* 0xffffb0060a117981 */ /* 0x000f68000c1e1900 */
[----:B------:R-:W2:Y:S01]  /*0470*/  LDG.E R21, desc[UR12][R10.64+-0x40] ;  /* 0xffffc00c0a157981 */ /* 0x000ea2000c1e1900 */
[----:B---3--:R-:W-:-:S03]  /*0480*/  FFMA R14, R23, R26, R14 ;  /* 0x0000001a170e7223 */ /* 0x008fc6000000000e */
[----:B------:R-:W3:Y:S04]  /*0490*/  LDG.E R23, desc[UR16][R10.64+-0x30] ;  /* 0xffffd0100a177981 */ /* 0x000ee8000c1e1900 */
[----:B------:R-:W3:Y:S01]  /*04a0*/  LDG.E R26, desc[UR18][R8.64+-0x30] ;  /* 0xffffd012081a7981 */ /* 0x000ee2000c1e1900 */
[----:B----4-:R-:W-:-:S03]  /*04b0*/  FFMA R20, R15, R20, R14 ;  /* 0x000000140f147223 */ /* 0x010fc6000000000e */
[----:B------:R-:W4:Y:S04]  /*04c0*/  LDG.E R15, desc[UR6][R10.64+-0x20] ;  /* 0xffffe0060a0f7981 */ /* 0x000f28000c1e1900 */
[----:B------:R-:W4:Y:S01]  /*04d0*/  LDG.E R14, desc[UR10][R8.64+-0x20] ;  /* 0xffffe00a080e7981 */ /* 0x000f22000c1e1900 */
[----:B-----5:R-:W-:-:S03]  /*04e0*/  FFMA R20, R17, R22, R20 ;  /* 0x0000001611147223 */ /* 0x020fc60000000014 */
[----:B------:R-:W5:Y:S01]  /*04f0*/  LDG.E R17, desc[UR6][R10.64+-0x10] ;  /* 0xfffff0060a117981 */ /* 0x000f62000c1e1900 */
[----:B--2---:R-:W-:-:S03]  /*0500*/  FFMA R24, R21, R24, R20 ;  /* 0x0000001815187223 */ /* 0x004fc60000000014 */
[----:B------:R-:W5:Y:S04]  /*0510*/  LDG.E R20, desc[UR10][R8.64+-0x10] ;  /* 0xfffff00a08147981 */ /* 0x000f68000c1e1900 */
[----:B------:R-:W2:Y:S01]  /*0520*/  LDG.E R21, desc[UR16][R10.64+0x10] ;  /* 0x000010100a157981 */ /* 0x000ea2000c1e1900 */
[----:B---3--:R-:W-:-:S03]  /*0530*/  FFMA R26, R23, R26, R24 ;  /* 0x0000001a171a7223 */ /* 0x008fc60000000018 */
[----:B------:R-:W3:Y:S04]  /*0540*/  LDG.E R23, desc[UR12][R10.64] ;  /* 0x0000000c0a177981 */ /* 0x000ee8000c1e1900 */
[----:B------:R-:W3:Y:S04]  /*0550*/  LDG.E R24, desc[UR14][R8.64] ;  /* 0x0000000e08187981 */ /* 0x000ee8000c1e1900 */
[----:B------:R-:W2:Y:S01]  /*0560*/  LDG.E R22, desc[UR18][R8.64+0x10] ;  /* 0x0000101208167981 */ /* 0x000ea2000c1e1900 */
[----:B----4-:R-:W-:-:S03]  /*0570*/  FFMA R26, R15, R14, R26 ;  /* 0x0000000e0f1a7223 */ /* 0x010fc6000000001a */
[----:B------:R-:W4:Y:S04]  /*0580*/  LDG.E R14, desc[UR6][R10.64+0x20] ;  /* 0x000020060a0e7981 */ /* 0x000f28000c1e1900 */
[----:B------:R-:W4:Y:S01]  /*0590*/  LDG.E R15, desc[UR10][R8.64+0x20] ;  /* 0x0000200a080f7981 */ /* 0x000f22000c1e1900 */
[----:B-----5:R-:W-:-:S03]  /*05a0*/  FFMA R20, R17, R20, R26 ;  /* 0x0000001411147223 */ /* 0x020fc6000000001a */
[----:B------:R-:W5:Y:S04]  /*05b0*/  LDG.E R17, desc[UR10][R8.64+0x30] ;  /* 0x0000300a08117981 */ /* 0x000f68000c1e1900 */
[----:B------:R-:W5:Y:S01]  /*05c0*/  LDG.E R26, desc[UR10][R8.64+0x70] ;  /* 0x0000700a081a7981 */ /* 0x000f62000c1e1900 */
[----:B---3--:R-:W-:-:S03]  /*05d0*/  FFMA R20, R23, R24, R20 ;  /* 0x0000001817147223 */ /* 0x008fc60000000014 */
[----:B------:R-:W3:Y:S01]  /*05e0*/  LDG.E R24, desc[UR16][R10.64+0x50] ;  /* 0x000050100a187981 */ /* 0x000ee2000c1e1900 */
[----:B--2---:R-:W-:-:S03]  /*05f0*/  FFMA R23, R21, R22, R20 ;  /* 0x0000001615177223 */ /* 0x004fc60000000014 */
[----:B------:R-:W5:Y:S04]  /*0600*/  LDG.E R22, desc[UR6][R10.64+0x30] ;  /* 0x000030060a167981 */ /* 0x000f68000c1e1900 */
[----:B------:R-:W2:Y:S04]  /*0610*/  LDG.E R21, desc[UR12][R10.64+0x40] ;  /* 0x0000400c0a157981 */ /* 0x000ea8000c1e1900 */
[----:B------:R-:W2:Y:S01]  /*0620*/  LDG.E R20, desc[UR14][R8.64+0x40] ;  /* 0x0000400e08147981 */ /* 0x000ea2000c1e1900 */
[----:B----4-:R-:W-:-:S03]  /*0630*/  FFMA R29, R14, R15, R23 ;  /* 0x0000000f0e1d7223 */ /* 0x010fc60000000017 */
[----:B------:R-:W4:Y:S04]  /*0640*/  LDG.E R14, desc[UR20][R10.64+0x60] ;  /* 0x000060140a0e7981 */ /* 0x000f28000c1e1900 */
[----:B------:R-:W4:Y:S04]  /*0650*/  LDG.E R15, desc[UR22][R8.64+0x60] ;  /* 0x00006016080f7981 */ /* 0x000f28000c1e1900 */
[----:B------:R-:W4:Y:S01]  /*0660*/  LDG.E R23, desc[UR6][R10.64+0x70] ;  /* 0x000070060a177981 */ /* 0x000f22000c1e1900 */
[----:B------:R-:W-:-:S05]  /*0670*/  VIADD R12, R12, 0x10 ;  /* 0x000000100c0c7836 */ /* 0x000fca0000000000 */
[----:B------:R-:W-:Y:S01]  /*0680*/  ISETP.NE.AND P1, PT, R12, RZ, PT ;  /* 0x000000ff0c00720c */ /* 0x000fe20003f25270 */
[----:B------:R-:W-:Y:S02]  /*0690*/  VIADD R13, R13, 0x40 ;  /* 0x000000400d0d7836 */ /* 0x000fe40000000000 */
[----:B-----5:R-:W-:-:S04]  /*06a0*/  FFMA R22, R22, R17, R29 ;  /* 0x0000001116167223 */ /* 0x020fc8000000001d */
[----:B--2---:R-:W-:-:S04]  /*06b0*/  FFMA R21, R21, R20, R22 ;  /* 0x0000001415157223 */ /* 0x004fc80000000016 */
[----:B---3--:R-:W-:-:S04]  /*06c0*/  FFMA R21, R24, R27, R21 ;  /* 0x0000001b18157223 */ /* 0x008fc80000000015 */
[----:B----4-:R-:W-:-:S04]  /*06d0*/  FFMA R14, R14, R15, R21 ;  /* 0x0000000f0e0e7223 */ /* 0x010fc80000000015 */
[----:B------:R-:W-:Y:S01]  /*06e0*/  FFMA R14, R23, R26, R14 ;  /* 0x0000001a170e7223 */ /* 0x000fe2000000000e */
[----:B------:R-:W-:Y:S06]  /*06f0*/  @P1 BRA `(.L_x_4) ;  /* 0xfffffff800e81947 */ /* 0x000fec000383ffff */
.L_x_3:
[----:B------:R-:W-:Y:S05]  /*0700*/  BSYNC.RECONVERGENT B1 ;  /* 0x0000000000017941 */ /* 0x000fea0003800200 */
.L_x_2:
[----:B------:R-:W-:Y:S04]  /*0710*/  BSSY.RECONVERGENT B1, `(.L_x_5) ;  /* 0x0000074000017945 */ /* 0x000fe80003800200 */
[----:B------:R-:W-:Y:S05]  /*0720*/  @!P0 BRA `(.L_x_6) ;  /* 0x0000000400c88947 */ /* 0x000fea0003800000 */
[----:B------:R-:W-:Y:S01]  /*0730*/  ISETP.GE.U32.AND P0, PT, R25, 0x8, PT ;  /* 0x000000081900780c */ /* 0x000fe20003f06070 */
[----:B------:R-:W-:Y:S01]  /*0740*/  BSSY.RECONVERGENT B2, `(.L_x_7) ;  /* 0x0000037000027945 */ /* 0x000fe20003800200 */
[----:B------:R-:W-:-:S04]  /*0750*/  LOP3.LUT R27, R3, 0x7, RZ, 0xc0, !PT ;  /* 0x00000007031b7812 */ /* 0x000fc800078ec0ff */
[----:B------:R-:W-:-:S07]  /*0760*/  ISETP.NE.AND P1, PT, R27, RZ, PT ;  /* 0x000000ff1b00720c */ /* 0x000fce0003f25270 */
[----:B------:R-:W-:Y:S06]  /*0770*/  @!P0 BRA `(.L_x_8) ;  /* 0x0000000000cc8947 */ /* 0x000fec0003800000 */
[----:B------:R-:W1:Y:S01]  /*0780*/  LDC.64 R4, c[0x0][0x390] ;  /* 0x0000e400ff047b82 */ /* 0x000e620000000a00 */
[C---:B0-----:R-:W-:Y:S02]  /*0790*/  R2UR UR6, R18.reuse ;  /* 0x00000000120672ca */ /* 0x041fe400000e0000 */
[C---:B------:R-:W-:Y:S02]  /*07a0*/  R2UR UR7, R19.reuse ;  /* 0x00000000130772ca */ /* 0x040fe400000e0000 */
[C---:B------:R-:W-:Y:S02]  /*07b0*/  R2UR UR10, R18.reuse ;  /* 0x00000000120a72ca */ /* 0x040fe400000e0000 */
[C---:B------:R-:W-:Y:S01]  /*07c0*/  R2UR UR11, R19.reuse ;  /* 0x00000000130b72ca */ /* 0x040fe200000e0000 */
[----:B------:R-:W0:Y:S01]  /*07d0*/  LDC.64 R6, c[0x0][0x388] ;  /* 0x0000e200ff067b82 */ /* 0x000e220000000a00 */
[----:B------:R-:W-:Y:S02]  /*07e0*/  R2UR UR12, R18 ;  /* 0x00000000120c72ca */ /* 0x000fe400000e0000 */
[----:B------:R-:W-:-:S02]  /*07f0*/  R2UR UR13, R19 ;  /* 0x00000000130d72ca */ /* 0x000fc400000e0000 */
[C---:B------:R-:W-:Y:S02]  /*0800*/  R2UR UR14, R18.reuse ;  /* 0x00000000120e72ca */ /* 0x040fe400000e0000 */
[C---:B------:R-:W-:Y:S02]  /*0810*/  R2UR UR15, R19.reuse ;  /* 0x00000000130f72ca */ /* 0x040fe400000e0000 */
[C---:B------:R-:W-:Y:S02]  /*0820*/  R2UR UR16, R18.reuse ;  /* 0x00000000121072ca */ /* 0x040fe400000e0000 */
[C---:B------:R-:W-:Y:S02]  /*0830*/  R2UR UR17, R19.reuse ;  /* 0x00000000131172ca */ /* 0x040fe400000e0000 */
[C---:B------:R-:W-:Y:S02]  /*0840*/  R2UR UR18, R18.reuse ;  /* 0x00000000121272ca */ /* 0x040fe400000e0000 */
[----:B------:R-:W-:Y:S01]  /*0850*/  R2UR UR19, R19 ;  /* 0x00000000131372ca */ /* 0x000fe200000e0000 */
[----:B-1----:R-:W-:Y:S01]  /*0860*/  IMAD.WIDE R4, R13, 0x4, R4 ;  /* 0x000000040d047825 */ /* 0x002fe200078e0204 */
[----:B------:R-:W-:-:S02]  /*0870*/  R2UR UR20, R18 ;  /* 0x00000000121472ca */ /* 0x000fc400000e0000 */
[C---:B------:R-:W-:Y:S02]  /*0880*/  R2UR UR21, R19.reuse ;  /* 0x00000000131572ca */ /* 0x040fe400000e0000 */
[C---:B------:R-:W-:Y:S01]  /*0890*/  R2UR UR22, R18.reuse ;  /* 0x00000000121672ca */ /* 0x040fe200000e0000 */
[----:B------:R-:W2:Y:S01]  /*08a0*/  LDG.E R29, desc[UR6][R4.64] ;  /* 0x00000006041d7981 */ /* 0x000ea2000c1e1900 */
[----:B------:R-:W-:Y:S01]  /*08b0*/  R2UR UR23, R19 ;  /* 0x00000000131772ca */ /* 0x000fe200000e0000 */
[----:B0-----:R-:W-:Y:S01]  /*08c0*/  IMAD.WIDE R6, R13, 0x4, R6 ;  /* 0x000000040d067825 */ /* 0x001fe200078e0206 */
[C---:B------:R-:W-:Y:S01]  /*08d0*/  R2UR UR24, R18.reuse ;  /* 0x00000000121872ca */ /* 0x040fe200000e0000 */
[----:B------:R-:W3:Y:S01]  /*08e0*/  LDG.E R21, desc[UR12][R4.64+0x10] ;  /* 0x0000100c04157981 */ /* 0x000ee2000c1e1900 */
[C---:B------:R-:W-:Y:S02]  /*08f0*/  R2UR UR25, R19.reuse ;  /* 0x00000000131972ca */ /* 0x040fe400000e0000 */
[----:B------:R-:W-:Y:S01]  /*0900*/  R2UR UR26, R18 ;  /* 0x00000000121a72ca */ /* 0x000fe200000e0000 */
[----:B------:R-:W2:Y:S01]  /*0910*/  LDG.E R28, desc[UR10][R6.64] ;  /* 0x0000000a061c7981 */ /* 0x000ea2000c1e1900 */
[----:B------:R-:W-:-:S03]  /*0920*/  R2UR UR27, R19 ;  /* 0x00000000131b72ca */ /* 0x000fc600000e0000 */
[----:B------:R-:W3:Y:S04]  /*0930*/  LDG.E R22, desc[UR14][R6.64+0x10] ;  /* 0x0000100e06167981 */ /* 0x000ee8000c1e1900 */
[----:B------:R-:W4:Y:S04]  /*0940*/  LDG.E R17, desc[UR16][R4.64+0x20] ;  /* 0x0000201004117981 */ /* 0x000f28000c1e1900 */
[----:B------:R-:W4:Y:S01]  /*0950*/  LDG.E R20, desc[UR18][R6.64+0x20] ;  /* 0x0000201206147981 */ /* 0x000f22000c1e1900 */
[----:B------:R-:W-:-:S03]  /*0960*/  R2UR UR28, R18 ;  /* 0x00000000121c72ca */ /* 0x000fc600000e0000 */
[----:B------:R-:W5:Y:S01]  /*0970*/  LDG.E R12, desc[UR20][R4.64+0x30] ;  /* 0x00003014040c7981 */ /* 0x000f62000c1e1900 */
[----:B------:R-:W-:-:S03]  /*0980*/  R2UR UR29, R19 ;  /* 0x00000000131d72ca */ /* 0x000fc600000e0000 */
[----:B------:R-:W5:Y:S04]  /*0990*/  LDG.E R15, desc[UR22][R6.64+0x30] ;  /* 0x00003016060f7981 */ /* 0x000f68000c1e1900 */
[----:B------:R-:W5:Y:S04]  /*09a0*/  LDG.E R10, desc[UR24][R4.64+0x40] ;  /* 0x00004018040a7981 */ /* 0x000f68000c1e1900 */
[----:B------:R-:W5:Y:S04]  /*09b0*/  LDG.E R11, desc[UR26][R6.64+0x40] ;  /* 0x0000401a060b7981 */ /* 0x000f68000c1e1900 */
[----:B------:R-:W5:Y:S04]  /*09c0*/  LDG.E R9, desc[UR6][R4.64+0x50] ;  /* 0x0000500604097981 */ /* 0x000f68000c1e1900 */
[----:B------:R-:W5:Y:S04]  /*09d0*/  LDG.E R24, desc[UR10][R6.64+0x50] ;  /* 0x0000500a06187981 */ /* 0x000f68000c1e1900 */
[----:B------:R-:W5:Y:S04]  /*09e0*/  LDG.E R8, desc[UR12][R4.64+0x60] ;  /* 0x0000600c04087981 */ /* 0x000f68000c1e1900 */
[----:B------:R-:W5:Y:S04]  /*09f0*/  LDG.E R25, desc[UR14][R6.64+0x60] ;  /* 0x0000600e06197981 */ /* 0x000f68000c1e1900 */
[----:B------:R-:W5:Y:S04]  /*0a00*/  LDG.E R23, desc[UR28][R4.64+0x70] ;  /* 0x0000701c04177981 */ /* 0x000f68000c1e1900 */
[----:B------:R-:W5:Y:S01]  /*0a10*/  LDG.E R26, desc[UR16][R6.64+0x70] ;  /* 0x00007010061a7981 */ /* 0x000f62000c1e1900 */
[----:B------:R-:W-:-:S02]  /*0a20*/  VIADD R13, R13, 0x20 ;  /* 0x000000200d0d7836 */ /* 0x000fc40000000000 */
[----:B--2---:R-:W-:-:S04]  /*0a30*/  FFMA R28, R29, R28, R14 ;  /* 0x0000001c1d1c7223 */ /* 0x004fc8000000000e */
[----:B---3--:R-:W-:-:S04]  /*0a40*/  FFMA R22, R21, R22, R28 ;  /* 0x0000001615167223 */ /* 0x008fc8000000001c */
[----:B----4-:R-:W-:-:S04]  /*0a50*/  FFMA R17, R17, R20, R22 ;  /* 0x0000001411117223 */ /* 0x010fc80000000016 */
[----:B-----5:R-:W-:-:S04]  /*0a60*/  FFMA R15, R12, R15, R17 ;  /* 0x0000000f0c0f7223 */ /* 0x020fc80000000011 */
[----:B------:R-:W-:-:S04]  /*0a70*/  FFMA R10, R10, R11, R15 ;  /* 0x0000000b0a0a7223 */ /* 0x000fc8000000000f */
[----:B------:R-:W-:-:S04]  /*0a80*/  FFMA R9, R9, R24, R10 ;  /* 0x0000001809097223 */ /* 0x000fc8000000000a */
[----:B------:R-:W-:-:S04]  /*0a90*/  FFMA R8, R8, R25, R9 ;  /* 0x0000001908087223 */ /* 0x000fc80000000009 */
[----:B------:R-:W-:-:S07]  /*0aa0*/  FFMA R14, R23, R26, R8 ;  /* 0x0000001a170e7223 */ /* 0x000fce0000000008 */
.L_x_8:
[----:B------:R-:W-:Y:S05]  /*0ab0*/  BSYNC.RECONVERGENT B2 ;  /* 0x0000000000027941 */ /* 0x000fea0003800200 */
.L_x_7:
        /* <DEDUP_REMOVED lines=23> */
[----:B------:R-:W-:Y:S01]  /*0c30*/  R2UR UR22, R18 ;  /* 0x00000000121672ca */ /* 0x000fe200000e0000 */
[----:B------:R-:W2:Y:S01]  /*0c40*/  LDG.E R9, desc[UR6][R4.64] ;  /* 0x0000000604097981 */ /* 0x000ea2000c1e1900 */
[----:B------:R-:W-:Y:S01]  /*0c50*/  R2UR UR23, R19 ;  /* 0x00000000131772ca */ /* 0x000fe200000e0000 */
[C---:B0-----:R-:W-:Y:S02]  /*0c60*/  IMAD.WIDE R6, R13.reuse, 0x4, R6 ;  /* 0x000000040d067825 */ /* 0x041fe400078e0206 */
[----:B------:R-:W3:Y:S04]  /*0c70*/  LDG.E R11, desc[UR12][R4.64+0x10] ;  /* 0x0000100c040b7981 */ /* 0x000ee8000c1e1900 */
[----:B------:R-:W2:Y:S04]  /*0c80*/  LDG.E R8, desc[UR10][R6.64] ;  /* 0x0000000a06087981 */ /* 0x000ea8000c1e1900 */
[----:B------:R-:W3:Y:S04]  /*0c90*/  LDG.E R10, desc[UR14][R6.64+0x10] ;  /* 0x0000100e060a7981 */ /* 0x000ee8000c1e1900 */
[----:B------:R-:W4:Y:S04]  /*0ca0*/  LDG.E R15, desc[UR16][R4.64+0x20] ;  /* 0x00002010040f7981 */ /* 0x000f28000c1e1900 */
[----:B------:R-:W4:Y:S04]  /*0cb0*/  LDG.E R12, desc[UR18][R6.64+0x20] ;  /* 0x00002012060c7981 */ /* 0x000f28000c1e1900 */
[----:B------:R-:W5:Y:S04]  /*0cc0*/  LDG.E R17, desc[UR20][R4.64+0x30] ;  /* 0x0000301404117981 */ /* 0x000f68000c1e1900 */
[----:B------:R-:W5:Y:S01]  /*0cd0*/  LDG.E R20, desc[UR22][R6.64+0x30] ;  /* 0x0000301606147981 */ /* 0x000f62000c1e1900 */
[----:B------:R-:W-:-:S02]  /*0ce0*/  VIADD R13, R13, 0x10 ;  /* 0x000000100d0d7836 */ /* 0x000fc40000000000 */
[----:B--2---:R-:W-:-:S04]  /*0cf0*/  FFMA R8, R9, R8, R14 ;  /* 0x0000000809087223 */ /* 0x004fc8000000000e */
[----:B---3--:R-:W-:-:S04]  /*0d00*/  FFMA R8, R11, R10, R8 ;  /* 0x0000000a0b087223 */ /* 0x008fc80000000008 */
[----:B----4-:R-:W-:-:S04]  /*0d10*/  FFMA R8, R15, R12, R8 ;  /* 0x0000000c0f087223 */ /* 0x010fc80000000008 */
[----:B-----5:R-:W-:-:S07]  /*0d20*/  FFMA R14, R17, R20, R8 ;  /* 0x00000014110e7223 */ /* 0x020fce0000000008 */
.L_x_10:
[----:B------:R-:W-:Y:S05]  /*0d30*/  BSYNC.RECONVERGENT B2 ;  /* 0x0000000000027941 */ /* 0x000fea0003800200 */
.L_x_9:
[----:B------:R-:W-:Y:S05]  /*0d40*/  @!P1 BRA `(.L_x_6) ;  /* 0x0000000000409947 */ /* 0x000fea0003800000 */
[----:B------:R-:W1:Y:S01]  /*0d50*/  LDC.64 R8, c[0x0][0x388] ;  /* 0x0000e200ff087b82 */ /* 0x000e620000000a00 */
[----:B------:R-:W-:-:S07]  /*0d60*/  IMAD.MOV R3, RZ, RZ, -R3 ;  /* 0x000000ffff037224 */ /* 0x000fce00078e0a03 */
[----:B------:R-:W2:Y:S02]  /*0d70*/  LDC.64 R10, c[0x0][0x390] ;  /* 0x0000e400ff0a7b82 */ /* 0x000ea40000000a00 */
.L_x_11:
[C---:B0-----:R-:W-:Y:S01]  /*0d80*/  R2UR UR10, R18.reuse ;  /* 0x00000000120a72ca */ /* 0x041fe200000e0000 */
[----:B-1----:R-:W-:Y:S01]  /*0d90*/  IMAD.WIDE R4, R13, 0x4, R8 ;  /* 0x000000040d047825 */ /* 0x002fe200078e0208 */
[----:B------:R-:W-:Y:S02]  /*0da0*/  R2UR UR11, R19 ;  /* 0x00000000130b72ca */ /* 0x000fe400000e0000 */
[----:B------:R-:W-:Y:S01]  /*0db0*/  R2UR UR6, R18 ;  /* 0x00000000120672ca */ /* 0x000fe200000e0000 */
[----:B--2---:R-:W-:Y:S01]  /*0dc0*/  IMAD.WIDE R6, R13, 0x4, R10 ;  /* 0x000000040d067825 */ /* 0x004fe200078e020a */
[----:B------:R-:W-:-:S09]  /*0dd0*/  R2UR UR7, R19 ;  /* 0x00000000130772ca */ /* 0x000fd200000e0000 */
[----:B------:R-:W2:Y:S04]  /*0de0*/  LDG.E R4, desc[UR10][R4.64] ;  /* 0x0000000a04047981 */ /* 0x000ea8000c1e1900 */
[----:B------:R-:W2:Y:S01]  /*0df0*/  LDG.E R7, desc[UR6][R6.64] ;  /* 0x0000000606077981 */ /* 0x000ea2000c1e1900 */
[----:B------:R-:W-:Y:S02]  /*0e00*/  VIADD R3, R3, 0x1 ;  /* 0x0000000103037836 */ /* 0x000fe40000000000 */
[----:B------:R-:W-:-:S03]  /*0e10*/  VIADD R13, R13, 0x4 ;  /* 0x000000040d0d7836 */ /* 0x000fc60000000000 */
[----:B------:R-:W-:Y:S01]  /*0e20*/  ISETP.NE.AND P0, PT, R3, RZ, PT ;  /* 0x000000ff0300720c */ /* 0x000fe20003f05270 */
[----:B--2---:R-:W-:-:S12]  /*0e30*/  FFMA R14, R7, R4, R14 ;  /* 0x00000004070e7223 */ /* 0x004fd8000000000e */
[----:B------:R-:W-:Y:S05]  /*0e40*/  @P0 BRA `(.L_x_11) ;  /* 0xfffffffc00cc0947 */ /* 0x000fea000383ffff */
.L_x_6:
[----:B------:R-:W-:Y:S05]  /*0e50*/  BSYNC.RECONVERGENT B1 ;  /* 0x0000000000017941 */ /* 0x000fea0003800200 */
.L_x_5:
[----:B------:R1:W-:Y:S02]  /*0e60*/  STS [UR8], R14 ;  /* 0x0000000eff007988 */ /* 0x0003e40008000808 */
.L_x_1:
[----:B------:R-:W-:Y:S05]  /*0e70*/  BSYNC.RECONVERGENT B0 ;  /* 0x0000000000007941 */ /* 0x000fea0003800200 */
.L_x_0:
[----:B------:R-:W-:Y:S01]  /*0e80*/  BAR.SYNC.DEFER_BLOCKING 0x0 ;  /* 0x0000000000007b1d */ /* 0x000fe20000010000 */
[----:B------:R-:W-:-:S13]  /*0e90*/  ISETP.NE.AND P0, PT, R0, RZ, PT ;  /* 0x000000ff0000720c */ /* 0x000fda0003f05270 */
[----:B------:R-:W-:Y:S05]  /*0ea0*/  @P0 EXIT ;  /* 0x000000000000094d */ /* 0x000fea0003800000 */
[----:B------:R-:W2:Y:S01]  /*0eb0*/  LDS R0, [UR4] ;  /* 0x00000004ff007984 */ /* 0x000ea20008000800 */
[----:B------:R-:W-:Y:S01]  /*0ec0*/  MOV R17, 0x0 ;  /* 0x0000000000117802 */ /* 0x000fe20000000f00 */
[----:B------:R-:W3:Y:S01]  /*0ed0*/  LDCU.64 UR4, c[0x4][0x8] ;  /* 0x01000100ff0477ac */ /* 0x000ee20008000a00 */
[----:B------:R-:W-:Y:S02]  /*0ee0*/  IMAD.MOV.U32 R6, RZ, RZ, R16 ;  /* 0x000000ffff067224 */ /* 0x000fe400078e0010 */
[----:B------:R4:W0:Y:S01]  /*0ef0*/  LDC.64 R10, c[0x4][R17] ;  /* 0x01000000110a7b82 */ /* 0x0008220000000a00 */
[----:B------:R-:W-:Y:S02]  /*0f00*/  IMAD.MOV.U32 R7, RZ, RZ, R2 ;  /* 0x000000ffff077224 */ /* 0x000fe400078e0002 */
[----:B---3--:R-:W-:Y:S02]  /*0f10*/  IMAD.U32 R4, RZ, RZ, UR4 ;  /* 0x00000004ff047e24 */ /* 0x008fe4000f8e00ff */
[----:B------:R-:W-:Y:S01]  /*0f20*/  IMAD.U32 R5, RZ, RZ, UR5 ;  /* 0x00000005ff057e24 */ /* 0x000fe2000f8e00ff */
[----:B--2---:R-:W2:Y:S02]  /*0f30*/  F2F.F64.F32 R8, R0 ;  /* 0x0000000000087310 */ /* 0x004ea40000201800 */
[----:B0-2---:R4:W-:Y:S04]  /*0f40*/  STL.64 [R1], R8 ;  /* 0x0000000801007387 */ /* 0x0059e80000100a00 */
[----:B------:R-:W-:-:S07]  /*0f50*/  LEPC R20, `(.L_x_12) ;  /* 0x000000001014794e */ /* 0x000fce0000000000 */
[----:B-1--4-:R-:W-:Y:S05]  /*0f60*/  CALL.ABS.NOINC R10 ;  /* 0x000000000a007343 */ /* 0x012fea0003c00000 */
.L_x_12:
[----:B------:R-:W0:Y:S01]  /*0f70*/  S2UR UR5, SR_CgaCtaId ;  /* 0x00000000000579c3 */ /* 0x000e220000008800 */
[----:B------:R-:W-:Y:S01]  /*0f80*/  UMOV UR4, 0x400 ;  /* 0x0000040000047882 */ /* 0x000fe20000000000 */
[----:B------:R-:W-:Y:S02]  /*0f90*/  IMAD.MOV.U32 R6, RZ, RZ, R16 ;  /* 0x000000ffff067224 */ /* 0x000fe400078e0010 */
[----:B------:R-:W-:-:S04]  /*0fa0*/  IMAD.MOV.U32 R7, RZ, RZ, R2 ;  /* 0x000000ffff077224 */ /* 0x000fc800078e0002 */
[----:B------:R1:W2:Y:S01]  /*0fb0*/  LDC.64 R10, c[0x4][R17] ;  /* 0x01000000110a7b82 */ /* 0x0002a20000000a00 */
[----:B0-----:R-:W-:-:S09]  /*0fc0*/  ULEA UR4, UR5, UR4, 0x18 ;  /* 0x0000000405047291 */ /* 0x001fd2000f8ec0ff */
[----:B------:R-:W0:Y:S02]  /*0fd0*/  LDS R0, [UR4+0x4] ;  /* 0x00000404ff007984 */ /* 0x000e240008000800 */
[----:B------:R-:W3:Y:S02]  /*0fe0*/  LDCU.64 UR4, c[0x4][0x8] ;  /* 0x01000100ff0477ac */ /* 0x000ee40008000a00 */
[----:B---3--:R-:W-:Y:S02]  /*0ff0*/  IMAD.U32 R4, RZ, RZ, UR4 ;  /* 0x00000004ff047e24 */ /* 0x008fe4000f8e00ff */
[----:B------:R-:W-:Y:S01]  /*1000*/  IMAD.U32 R5, RZ, RZ, UR5 ;  /* 0x00000005ff057e24 */ /* 0x000fe2000f8e00ff */
[----:B0-----:R-:W0:Y:S02]  /*1010*/  F2F.F64.F32 R8, R0 ;  /* 0x0000000000087310 */ /* 0x001e240000201800 */
[----:B0-2---:R1:W-:Y:S04]  /*1020*/  STL.64 [R1], R8 ;  /* 0x0000000801007387 */ /* 0x0053e80000100a00 */
[----:B------:R-:W-:-:S07]  /*1030*/  LEPC R20, `(.L_x_13) ;  /* 0x000000001014794e */ /* 0x000fce0000000000 */
[----:B-1----:R-:W-:Y:S05]  /*1040*/  CALL.ABS.NOINC R10 ;  /* 0x000000000a007343 */ /* 0x002fea0003c00000 */
.L_x_13:
[----:B------:R-:W-:Y:S05]  /*1050*/  EXIT ;  /* 0x000000000000794d */ /* 0x000fea0003800000 */
.L_x_14:
[----:B------:R-:W-:-:S00]  /*1060*/  BRA `(.L_x_14) ;  /* 0xfffffffc00fc7947 */ /* 0x000fc0000383ffff */
[----:B------:R-:W-:-:S00]  /*1070*/  NOP ;  /* 0x0000000000007918 */ /* 0x000fc00000000000 */
        /* <DEDUP_REMOVED lines=8> */
.L_x_15:


//--------------------- .nv.global.init           --------------------------
	.section	.nv.global.init,"aw",@progbits
.nv.global.init:
	.type		$str,@object
	.size		$str,(.L_0 - $str)
$str:
        /*0000*/ 	.byte	0x25, 0x64, 0x0a, 0x00
.L_0:


//--------------------- .nv.shared._Z3dotiPKfS0_Pf --------------------------
	.section	.nv.shared._Z3dotiPKfS0_Pf,"aw",@nobits
	.sectionflags	@""
	.align	4
.nv.shared._Z3dotiPKfS0_Pf:
	.zero		1032


//--------------------- .nv.shared.reserved.0     --------------------------
	.section	.nv.shared.reserved.0,"aw",@nobits
	.weak		__nv_reservedSMEM_offset_0_alias
	.size		__nv_reservedSMEM_offset_0_alias, 0, 64
	.other		__nv_reservedSMEM_offset_0_alias,@"STO_CUDA_RESERVED_SHARED STV_DEFAULT"
__nv_reservedSMEM_offset_0_alias:
	.zero		0
	.zero		64


//--------------------- .nv.constant0._Z3dotiPKfS0_Pf --------------------------
	.section	.nv.constant0._Z3dotiPKfS0_Pf,"a",@progbits
	.sectionflags	@""
	.align	4
.nv.constant0._Z3dotiPKfS0_Pf:
	.zero		928


//--------------------- SYMBOLS --------------------------

	.type		.nv.reservedSmem.offset0,@object
	.size		.nv.reservedSmem.offset0,0x4
	.type		.nv.reservedSmem.cap,@object
	.size		.nv.reservedSmem.cap,0x4
	.type		vprintf,@function
